//
// Generated by NVIDIA NVVM Compiler
//
// Compiler Build ID: CL-36424714
// Cuda compilation tools, release 13.0, V13.0.88
// Based on NVVM 20.0.0
//

.version 9.0
.target sm_100
.address_size 64

	// .globl	_Z6KernelPi

.visible .entry _Z6KernelPi(
	.param .u64 .ptr .align 1 _Z6KernelPi_param_0
)
{
	.reg .b32 	%r<4>;
	.reg .b64 	%rd<3>;

	ld.param.u64 	%rd1, [_Z6KernelPi_param_0];
	cvta.to.global.u64 	%rd2, %rd1;
	ld.global.u32 	%r3, [%rd2+8];
	// begin inline asm
	mov.s32 %r3,10;mov.s32 %r2,15;add.s32 %r1,%r2,%r3;
	// end inline asm
	st.global.u32 	[%rd2], %r1;
	st.global.u32 	[%rd2+4], %r2;
	ret;

}


// ===== COMPILED SASS (sm_100) =====

	.target	sm_100

	.elftype	@"ET_EXEC"


//--------------------- .note.nv.tkinfo           --------------------------
	.section	.note.nv.tkinfo,"",@"SHT_NOTE"
	.sectionflags	@"SHF_NOTE_NV_TKINFO"
	.tkinfo
        /*0018*/ 	.word	0x00000002
        /*0030*/ 	.string	""
        /*0030*/ 	.string	"ptxas"
        /*0030*/ 	.string	"Cuda compilation tools, release 13.0, V13.0.88"
        /*0030*/ 	.string	"Build cuda_13.0.r13.0/compiler.36424714_0"
        /*0030*/ 	.string	"-arch sm_100 -m 64 "



//--------------------- .note.nv.cuinfo           --------------------------
	.section	.note.nv.cuinfo,"",@"SHT_NOTE"
	.sectionflags	@"SHF_NOTE_NV_CUINFO"
        /*0018*/ 	.short	0x0002
        /*001a*/ 	.short	0x0064
        /*001c*/ 	.short	0x0082
	.zero		2


//--------------------- .nv.info                  --------------------------
	.section	.nv.info,"",@"SHT_CUDA_INFO"
	.align	4


	//----- nvinfo : EIATTR_REGCOUNT
	.align		4
        /*0000*/ 	.byte	0x04, 0x2f
        /*0002*/ 	.short	(.L_1 - .L_0)
	.align		4
.L_0:
        /*0004*/ 	.word	index@(_Z6KernelPi)
        /*0008*/ 	.word	0x0000000a


	//----- nvinfo : EIATTR_FRAME_SIZE
	.align		4
.L_1:
        /*000c*/ 	.byte	0x04, 0x11
        /*000e*/ 	.short	(.L_3 - .L_2)
	.align		4
.L_2:
        /*0010*/ 	.word	index@(_Z6KernelPi)
        /*0014*/ 	.word	0x00000000


	//----- nvinfo : EIATTR_MIN_STACK_SIZE
	.align		4
.L_3:
        /*0018*/ 	.byte	0x04, 0x12
        /*001a*/ 	.short	(.L_5 - .L_4)
	.align		4
.L_4:
        /*001c*/ 	.word	index@(_Z6KernelPi)
        /*0020*/ 	.word	0x00000000
.L_5:


//--------------------- .nv.compat                --------------------------
	.section	.nv.compat,"",@"SHT_CUDA_COMPAT_INFO"
	.align	4
        /*0000*/ 	.byte	0x02, 0x09, 0x00, 0x00, 0x02, 0x02, 0x01, 0x00, 0x02, 0x05, 0x05, 0x00, 0x03, 0x07, 0x01, 0x01
        /*0010*/ 	.byte	0x02, 0x03, 0x00, 0x00, 0x02, 0x06, 0x01, 0x00, 0x04, 0x0b, 0x08, 0x00, 0x09, 0x00, 0x00, 0x00
        /*0020*/ 	.byte	0x00, 0x00, 0x00, 0x00


//--------------------- .nv.info._Z6KernelPi      --------------------------
	.section	.nv.info._Z6KernelPi,"",@"SHT_CUDA_INFO"
	.sectionflags	@""
	.align	4


	//----- nvinfo : EIATTR_CUDA_API_VERSION
	.align		4
        /*0000*/ 	.byte	0x04, 0x37
        /*0002*/ 	.short	(.L_7 - .L_6)
.L_6:
        /*0004*/ 	.word	0x00000082


	//----- nvinfo : EIATTR_KPARAM_INFO
	.align		4
.L_7:
        /*0008*/ 	.byte	0x04, 0x17
        /*000a*/ 	.short	(.L_9 - .L_8)
.L_8:
        /*000c*/ 	.word	0x00000000
        /*0010*/ 	.short	0x0000
        /*0012*/ 	.short	0x0000
        /*0014*/ 	.byte	0x00, 0xf5, 0x21, 0x00


	//----- nvinfo : EIATTR_SPARSE_MMA_MASK
	.align		4
.L_9:
        /*0018*/ 	.byte	0x03, 0x50
        /*001a*/ 	.short	0x0000


	//----- nvinfo : EIATTR_MAXREG_COUNT
	.align		4
        /*001c*/ 	.byte	0x03, 0x1b
        /*001e*/ 	.short	0x00ff


	//----- nvinfo : EIATTR_MERCURY_ISA_VERSION
	.align		4
        /*0020*/ 	.byte	0x03, 0x5f
        /*0022*/ 	.short	0x0101


	//----- nvinfo : EIATTR_VRC_CTA_INIT_COUNT
	.align		4
        /*0024*/ 	.byte	0x02, 0x4a
	.zero		1
	.zero		1


	//----- nvinfo : EIATTR_EXIT_INSTR_OFFSETS
	.align		4
        /*0028*/ 	.byte	0x04, 0x1c
        /*002a*/ 	.short	(.L_11 - .L_10)


	//   ....[0]....
.L_10:
        /*002c*/ 	.word	0x00000070


	//----- nvinfo : EIATTR_CBANK_PARAM_SIZE
	.align		4
.L_11:
        /*0030*/ 	.byte	0x03, 0x19
        /*0032*/ 	.short	0x0008


	//----- nvinfo : EIATTR_PARAM_CBANK
	.align		4
        /*0034*/ 	.byte	0x04, 0x0a
        /*0036*/ 	.short	(.L_13 - .L_12)
	.align		4
.L_12:
        /*0038*/ 	.word	index@(.nv.constant0._Z6KernelPi)
        /*003c*/ 	.short	0x0380
        /*003e*/ 	.short	0x0008


	//----- nvinfo : EIATTR_SW_WAR
	.align		4
.L_13:
        /*0040*/ 	.byte	0x04, 0x36
        /*0042*/ 	.short	(.L_15 - .L_14)
.L_14:
        /*0044*/ 	.word	0x00000008
.L_15:


//--------------------- .nv.callgraph             --------------------------
	.section	.nv.callgraph,"",@"SHT_CUDA_CALLGRAPH"
	.align	4
	.sectionentsize	8
	.align		4
        /*0000*/ 	.word	0x00000000
	.align		4
        /*0004*/ 	.word	0xffffffff
	.align		4
        /*0008*/ 	.word	0x00000000
	.align		4
        /*000c*/ 	.word	0xfffffffe
	.align		4
        /*0010*/ 	.word	0x00000000
	.align		4
        /*0014*/ 	.word	0xfffffffd
	.align		4
        /*0018*/ 	.word	0x00000000
	.align		4
        /*001c*/ 	.word	0xfffffffc


//--------------------- .text._Z6KernelPi         --------------------------
	.section	.text._Z6KernelPi,"ax",@progbits
	.align	128
        .global         _Z6KernelPi
        .type           _Z6KernelPi,@function
        .size           _Z6KernelPi,(.L_x_1 - _Z6KernelPi)
        .other          _Z6KernelPi,@"STO_CUDA_ENTRY STV_DEFAULT"
_Z6KernelPi:
.text._Z6KernelPi:
[----:B------:R-:W-:Y:S08]  /*0000*/  LDC R1, c[0x0][0x37c] ;  /* 0x0000df00ff017b82 */ /* 0x000ff00000000800 */
[----:B------:R-:W0:Y:S01]  /*0010*/  LDC.64 R2, c[0x0][0x380] ;  /* 0x0000e000ff027b82 */ /* 0x000e220000000a00 */
[----:B------:R-:W0:Y:S01]  /*0020*/  LDCU.64 UR4, c[0x0][0x358] ;  /* 0x00006b00ff0477ac */ /* 0x000e220008000a00 */
[----:B------:R-:W-:Y:S01]  /*0030*/  HFMA2 R5, -RZ, RZ, 0, 1.490116119384765625e-06 ;  /* 0x00000019ff057431 */ /* 0x000fe200000001ff */
[----:B------:R-:W-:-:S04]  /*0040*/  MOV R7, 0xf ;  /* 0x0000000f00077802 */ /* 0x000fc80000000f00 */
[----:B0-----:R-:W-:Y:S04]  /*0050*/  STG.E desc[UR4][R2.64], R5 ;  /* 0x0000000502007986 */ /* 0x001fe8000c101904 */
[----:B------:R-:W-:Y:S01]  /*0060*/  STG.E desc[UR4][R2.64+0x4], R7 ;  /* 0x0000040702007986 */ /* 0x000fe2000c101904 */
[----:B------:R-:W-:Y:S05]  /*0070*/  EXIT ;  /* 0x000000000000794d */ /* 0x000fea0003800000 */
.L_x_0:
[----:B------:R-:W-:-:S00]  /*0080*/  BRA `(.L_x_0) ;  /* 0xfffffffc00fc7947 */ /* 0x000fc0000383ffff */
[----:B------:R-:W-:-:S00]  /*0090*/  NOP ;  /* 0x0000000000007918 */ /* 0x000fc00000000000 */
        /* <DEDUP_REMOVED lines=14> */
.L_x_1:


//--------------------- .nv.shared.reserved.0     --------------------------
	.section	.nv.shared.reserved.0,"aw",@nobits
	.weak		__nv_reservedSMEM_offset_0_alias
	.size		__nv_reservedSMEM_offset_0_alias, 0, 64
	.other		__nv_reservedSMEM_offset_0_alias,@"STO_CUDA_RESERVED_SHARED STV_DEFAULT"
__nv_reservedSMEM_offset_0_alias:
	.zero		0
	.zero		64


//--------------------- .nv.constant0._Z6KernelPi --------------------------
	.section	.nv.constant0._Z6KernelPi,"a",@progbits
	.sectionflags	@""
	.align	4
.nv.constant0._Z6KernelPi:
	.zero		904


//--------------------- SYMBOLS --------------------------

	.type		.nv.reservedSmem.offset0,@object
	.size		.nv.reservedSmem.offset0,0x4
